//
// Generated by NVIDIA NVVM Compiler
//
// Compiler Build ID: CL-36424714
// Cuda compilation tools, release 13.0, V13.0.88
// Based on NVVM 20.0.0
//

.version 9.0
.target sm_100
.address_size 64

	// .globl	_Z10avpwKernelPKfS0_S0_iiPf

.visible .entry _Z10avpwKernelPKfS0_S0_iiPf(
	.param .u64 .ptr .align 1 _Z10avpwKernelPKfS0_S0_iiPf_param_0,
	.param .u64 .ptr .align 1 _Z10avpwKernelPKfS0_S0_iiPf_param_1,
	.param .u64 .ptr .align 1 _Z10avpwKernelPKfS0_S0_iiPf_param_2,
	.param .u32 _Z10avpwKernelPKfS0_S0_iiPf_param_3,
	.param .u32 _Z10avpwKernelPKfS0_S0_iiPf_param_4,
	.param .u64 .ptr .align 1 _Z10avpwKernelPKfS0_S0_iiPf_param_5
)
{
	.reg .pred 	%p<2>;
	.reg .b32 	%r<8>;
	.reg .b32 	%f<5>;
	.reg .b64 	%rd<15>;

	ld.param.u64 	%rd1, [_Z10avpwKernelPKfS0_S0_iiPf_param_0];
	ld.param.u64 	%rd2, [_Z10avpwKernelPKfS0_S0_iiPf_param_1];
	ld.param.u64 	%rd3, [_Z10avpwKernelPKfS0_S0_iiPf_param_2];
	ld.param.u32 	%r2, [_Z10avpwKernelPKfS0_S0_iiPf_param_3];
	ld.param.u32 	%r3, [_Z10avpwKernelPKfS0_S0_iiPf_param_4];
	ld.param.u64 	%rd4, [_Z10avpwKernelPKfS0_S0_iiPf_param_5];
	mov.u32 	%r4, %ntid.x;
	mov.u32 	%r5, %ctaid.x;
	mov.u32 	%r6, %tid.x;
	mad.lo.s32 	%r1, %r4, %r5, %r6;
	setp.ge.s32 	%p1, %r1, %r3;
	@%p1 bra 	$L__BB0_2;
	cvta.to.global.u64 	%rd5, %rd1;
	cvta.to.global.u64 	%rd6, %rd2;
	cvta.to.global.u64 	%rd7, %rd3;
	cvta.to.global.u64 	%rd8, %rd4;
	div.s32 	%r7, %r1, %r2;
	mul.wide.s32 	%rd9, %r7, 4;
	add.s64 	%rd10, %rd5, %rd9;
	ld.global.f32 	%f1, [%rd10];
	mul.wide.s32 	%rd11, %r1, 4;
	add.s64 	%rd12, %rd6, %rd11;
	ld.global.f32 	%f2, [%rd12];
	add.s64 	%rd13, %rd7, %rd11;
	ld.global.f32 	%f3, [%rd13];
	fma.rn.f32 	%f4, %f1, %f2, %f3;
	add.s64 	%rd14, %rd8, %rd11;
	st.global.f32 	[%rd14], %f4;
$L__BB0_2:
	ret;

}


// ===== COMPILED SASS (sm_100) =====

	.target	sm_100

	.elftype	@"ET_EXEC"


//--------------------- .note.nv.tkinfo           --------------------------
	.section	.note.nv.tkinfo,"",@"SHT_NOTE"
	.sectionflags	@"SHF_NOTE_NV_TKINFO"
	.tkinfo
        /*0018*/ 	.word	0x00000002
        /*0030*/ 	.string	""
        /*0030*/ 	.string	"ptxas"
        /*0030*/ 	.string	"Cuda compilation tools, release 13.0, V13.0.88"
        /*0030*/ 	.string	"Build cuda_13.0.r13.0/compiler.36424714_0"
        /*0030*/ 	.string	"-arch sm_100 -m 64 "



//--------------------- .note.nv.cuinfo           --------------------------
	.section	.note.nv.cuinfo,"",@"SHT_NOTE"
	.sectionflags	@"SHF_NOTE_NV_CUINFO"
        /*0018*/ 	.short	0x0002
        /*001a*/ 	.short	0x0064
        /*001c*/ 	.short	0x0082
	.zero		2


//--------------------- .nv.info                  --------------------------
	.section	.nv.info,"",@"SHT_CUDA_INFO"
	.align	4


	//----- nvinfo : EIATTR_REGCOUNT
	.align		4
        /*0000*/ 	.byte	0x04, 0x2f
        /*0002*/ 	.short	(.L_1 - .L_0)
	.align		4
.L_0:
        /*0004*/ 	.word	index@(_Z10avpwKernelPKfS0_S0_iiPf)
        /*0008*/ 	.word	0x0000000e


	//----- nvinfo : EIATTR_FRAME_SIZE
	.align		4
.L_1:
        /*000c*/ 	.byte	0x04, 0x11
        /*000e*/ 	.short	(.L_3 - .L_2)
	.align		4
.L_2:
        /*0010*/ 	.word	index@(_Z10avpwKernelPKfS0_S0_iiPf)
        /*0014*/ 	.word	0x00000000


	//----- nvinfo : EIATTR_MIN_STACK_SIZE
	.align		4
.L_3:
        /*0018*/ 	.byte	0x04, 0x12
        /*001a*/ 	.short	(.L_5 - .L_4)
	.align		4
.L_4:
        /*001c*/ 	.word	index@(_Z10avpwKernelPKfS0_S0_iiPf)
        /*0020*/ 	.word	0x00000000
.L_5:


//--------------------- .nv.compat                --------------------------
	.section	.nv.compat,"",@"SHT_CUDA_COMPAT_INFO"
	.align	4
        /*0000*/ 	.byte	0x02, 0x09, 0x00, 0x00, 0x02, 0x02, 0x01, 0x00, 0x02, 0x05, 0x05, 0x00, 0x03, 0x07, 0x01, 0x01
        /*0010*/ 	.byte	0x02, 0x03, 0x00, 0x00, 0x02, 0x06, 0x01, 0x00, 0x04, 0x0b, 0x08, 0x00, 0x09, 0x00, 0x00, 0x00
        /*0020*/ 	.byte	0x00, 0x00, 0x00, 0x00


//--------------------- .nv.info._Z10avpwKernelPKfS0_S0_iiPf --------------------------
	.section	.nv.info._Z10avpwKernelPKfS0_S0_iiPf,"",@"SHT_CUDA_INFO"
	.sectionflags	@""
	.align	4


	//----- nvinfo : EIATTR_CUDA_API_VERSION
	.align		4
        /*0000*/ 	.byte	0x04, 0x37
        /*0002*/ 	.short	(.L_7 - .L_6)
.L_6:
        /*0004*/ 	.word	0x00000082


	//----- nvinfo : EIATTR_KPARAM_INFO
	.align		4
.L_7:
        /*0008*/ 	.byte	0x04, 0x17
        /*000a*/ 	.short	(.L_9 - .L_8)
.L_8:
        /*000c*/ 	.word	0x00000000
        /*0010*/ 	.short	0x0005
        /*0012*/ 	.short	0x0020
        /*0014*/ 	.byte	0x00, 0xf5, 0x21, 0x00


	//----- nvinfo : EIATTR_KPARAM_INFO
	.align		4
.L_9:
        /*0018*/ 	.byte	0x04, 0x17
        /*001a*/ 	.short	(.L_11 - .L_10)
.L_10:
        /*001c*/ 	.word	0x00000000
        /*0020*/ 	.short	0x0004
        /*0022*/ 	.short	0x001c
        /*0024*/ 	.byte	0x00, 0xf0, 0x11, 0x00


	//----- nvinfo : EIATTR_KPARAM_INFO
	.align		4
.L_11:
        /*0028*/ 	.byte	0x04, 0x17
        /*002a*/ 	.short	(.L_13 - .L_12)
.L_12:
        /*002c*/ 	.word	0x00000000
        /*0030*/ 	.short	0x0003
        /*0032*/ 	.short	0x0018
        /*0034*/ 	.byte	0x00, 0xf0, 0x11, 0x00


	//----- nvinfo : EIATTR_KPARAM_INFO
	.align		4
.L_13:
        /*0038*/ 	.byte	0x04, 0x17
        /*003a*/ 	.short	(.L_15 - .L_14)
.L_14:
        /*003c*/ 	.word	0x00000000
        /*0040*/ 	.short	0x0002
        /*0042*/ 	.short	0x0010
        /*0044*/ 	.byte	0x00, 0xf5, 0x21, 0x00


	//----- nvinfo : EIATTR_KPARAM_INFO
	.align		4
.L_15:
        /*0048*/ 	.byte	0x04, 0x17
        /*004a*/ 	.short	(.L_17 - .L_16)
.L_16:
        /*004c*/ 	.word	0x00000000
        /*0050*/ 	.short	0x0001
        /*0052*/ 	.short	0x0008
        /*0054*/ 	.byte	0x00, 0xf5, 0x21, 0x00


	//----- nvinfo : EIATTR_KPARAM_INFO
	.align		4
.L_17:
        /*0058*/ 	.byte	0x04, 0x17
        /*005a*/ 	.short	(.L_19 - .L_18)
.L_18:
        /*005c*/ 	.word	0x00000000
        /*0060*/ 	.short	0x0000
        /*0062*/ 	.short	0x0000
        /*0064*/ 	.byte	0x00, 0xf5, 0x21, 0x00


	//----- nvinfo : EIATTR_SPARSE_MMA_MASK
	.align		4
.L_19:
        /*0068*/ 	.byte	0x03, 0x50
        /*006a*/ 	.short	0x0000


	//----- nvinfo : EIATTR_MAXREG_COUNT
	.align		4
        /*006c*/ 	.byte	0x03, 0x1b
        /*006e*/ 	.short	0x00ff


	//----- nvinfo : EIATTR_MERCURY_ISA_VERSION
	.align		4
        /*0070*/ 	.byte	0x03, 0x5f
        /*0072*/ 	.short	0x0101


	//----- nvinfo : EIATTR_VRC_CTA_INIT_COUNT
	.align		4
        /*0074*/ 	.byte	0x02, 0x4a
	.zero		1
	.zero		1


	//----- nvinfo : EIATTR_EXIT_INSTR_OFFSETS
	.align		4
        /*0078*/ 	.byte	0x04, 0x1c
        /*007a*/ 	.short	(.L_21 - .L_20)


	//   ....[0]....
.L_20:
        /*007c*/ 	.word	0x00000070


	//   ....[1]....
        /*0080*/ 	.word	0x000002f0


	//----- nvinfo : EIATTR_CBANK_PARAM_SIZE
	.align		4
.L_21:
        /*0084*/ 	.byte	0x03, 0x19
        /*0086*/ 	.short	0x0028


	//----- nvinfo : EIATTR_PARAM_CBANK
	.align		4
        /*0088*/ 	.byte	0x04, 0x0a
        /*008a*/ 	.short	(.L_23 - .L_22)
	.align		4
.L_22:
        /*008c*/ 	.word	index@(.nv.constant0._Z10avpwKernelPKfS0_S0_iiPf)
        /*0090*/ 	.short	0x0380
        /*0092*/ 	.short	0x0028


	//----- nvinfo : EIATTR_SW_WAR
	.align		4
.L_23:
        /*0094*/ 	.byte	0x04, 0x36
        /*0096*/ 	.short	(.L_25 - .L_24)
.L_24:
        /*0098*/ 	.word	0x00000008
.L_25:


//--------------------- .nv.callgraph             --------------------------
	.section	.nv.callgraph,"",@"SHT_CUDA_CALLGRAPH"
	.align	4
	.sectionentsize	8
	.align		4
        /*0000*/ 	.word	0x00000000
	.align		4
        /*0004*/ 	.word	0xffffffff
	.align		4
        /*0008*/ 	.word	0x00000000
	.align		4
        /*000c*/ 	.word	0xfffffffe
	.align		4
        /*0010*/ 	.word	0x00000000
	.align		4
        /*0014*/ 	.word	0xfffffffd
	.align		4
        /*0018*/ 	.word	0x00000000
	.align		4
        /*001c*/ 	.word	0xfffffffc


//--------------------- .text._Z10avpwKernelPKfS0_S0_iiPf --------------------------
	.section	.text._Z10avpwKernelPKfS0_S0_iiPf,"ax",@progbits
	.align	128
        .global         _Z10avpwKernelPKfS0_S0_iiPf
        .type           _Z10avpwKernelPKfS0_S0_iiPf,@function
        .size           _Z10avpwKernelPKfS0_S0_iiPf,(.L_x_1 - _Z10avpwKernelPKfS0_S0_iiPf)
        .other          _Z10avpwKernelPKfS0_S0_iiPf,@"STO_CUDA_ENTRY STV_DEFAULT"
_Z10avpwKernelPKfS0_S0_iiPf:
.text._Z10avpwKernelPKfS0_S0_iiPf:
[----:B------:R-:W-:Y:S01]  /*0000*/  LDC R1, c[0x0][0x37c] ;  /* 0x0000df00ff017b82 */ /* 0x000fe20000000800 */
[----:B------:R-:W0:Y:S01]  /*0010*/  S2R R0, SR_CTAID.X ;  /* 0x0000000000007919 */ /* 0x000e220000002500 */
[----:B------:R-:W0:Y:S01]  /*0020*/  LDCU UR4, c[0x0][0x360] ;  /* 0x00006c00ff0477ac */ /* 0x000e220008000800 */
[----:B------:R-:W0:Y:S01]  /*0030*/  S2R R3, SR_TID.X ;  /* 0x0000000000037919 */ /* 0x000e220000002100 */
[----:B------:R-:W1:Y:S01]  /*0040*/  LDCU UR5, c[0x0][0x39c] ;  /* 0x00007380ff0577ac */ /* 0x000e620008000800 */
[----:B0-----:R-:W-:-:S05]  /*0050*/  IMAD R0, R0, UR4, R3 ;  /* 0x0000000400007c24 */ /* 0x001fca000f8e0203 */
[----:B-1----:R-:W-:-:S13]  /*0060*/  ISETP.GE.AND P0, PT, R0, UR5, PT ;  /* 0x0000000500007c0c */ /* 0x002fda000bf06270 */
[----:B------:R-:W-:Y:S05]  /*0070*/  @P0 EXIT ;  /* 0x000000000000094d */ /* 0x000fea0003800000 */
[----:B------:R-:W0:Y:S01]  /*0080*/  LDC R9, c[0x0][0x398] ;  /* 0x0000e600ff097b82 */ /* 0x000e220000000800 */
[----:B------:R-:W-:Y:S01]  /*0090*/  IABS R7, R0 ;  /* 0x0000000000077213 */ /* 0x000fe20000000000 */
[----:B------:R-:W1:Y:S01]  /*00a0*/  LDCU.64 UR4, c[0x0][0x358] ;  /* 0x00006b00ff0477ac */ /* 0x000e620008000a00 */
[-C--:B0-----:R-:W-:Y:S02]  /*00b0*/  IABS R6, R9.reuse ;  /* 0x0000000900067213 */ /* 0x081fe40000000000 */
[----:B------:R-:W-:Y:S02]  /*00c0*/  LOP3.LUT R10, R0, R9, RZ, 0x3c, !PT ;  /* 0x00000009000a7212 */ /* 0x000fe400078e3cff */
[----:B------:R-:W0:Y:S02]  /*00d0*/  I2F.RP R4, R6 ;  /* 0x0000000600047306 */ /* 0x000e240000209400 */
[----:B------:R-:W-:-:S06]  /*00e0*/  ISETP.GE.AND P1, PT, R10, RZ, PT ;  /* 0x000000ff0a00720c */ /* 0x000fcc0003f26270 */
[----:B0-----:R-:W0:Y:S02]  /*00f0*/  MUFU.RCP R4, R4 ;  /* 0x0000000400047308 */ /* 0x001e240000001000 */
[----:B0-----:R-:W-:-:S06]  /*0100*/  IADD3 R2, PT, PT, R4, 0xffffffe, RZ ;  /* 0x0ffffffe04027810 */ /* 0x001fcc0007ffe0ff */
[----:B------:R0:W2:Y:S02]  /*0110*/  F2I.FTZ.U32.TRUNC.NTZ R3, R2 ;  /* 0x0000000200037305 */ /* 0x0000a4000021f000 */
[----:B0-----:R-:W-:Y:S01]  /*0120*/  IMAD.MOV.U32 R2, RZ, RZ, RZ ;  /* 0x000000ffff027224 */ /* 0x001fe200078e00ff */
[----:B--2---:R-:W-:-:S05]  /*0130*/  IADD3 R5, PT, PT, RZ, -R3, RZ ;  /* 0x80000003ff057210 */ /* 0x004fca0007ffe0ff */
[----:B------:R-:W-:-:S04]  /*0140*/  IMAD R5, R5, R6, RZ ;  /* 0x0000000605057224 */ /* 0x000fc800078e02ff */
[----:B------:R-:W-:Y:S01]  /*0150*/  IMAD.HI.U32 R3, R3, R5, R2 ;  /* 0x0000000503037227 */ /* 0x000fe200078e0002 */
[----:B------:R-:W-:-:S05]  /*0160*/  MOV R5, R7 ;  /* 0x0000000700057202 */ /* 0x000fca0000000f00 */
[----:B------:R-:W-:-:S04]  /*0170*/  IMAD.HI.U32 R8, R3, R5, RZ ;  /* 0x0000000503087227 */ /* 0x000fc800078e00ff */
[----:B------:R-:W-:-:S04]  /*0180*/  IMAD.MOV R3, RZ, RZ, -R8 ;  /* 0x000000ffff037224 */ /* 0x000fc800078e0a08 */
[C---:B------:R-:W-:Y:S02]  /*0190*/  IMAD R3, R6.reuse, R3, R5 ;  /* 0x0000000306037224 */ /* 0x040fe400078e0205 */
[----:B------:R-:W0:Y:S03]  /*01a0*/  LDC.64 R4, c[0x0][0x388] ;  /* 0x0000e200ff047b82 */ /* 0x000e260000000a00 */
[----:B------:R-:W-:-:S13]  /*01b0*/  ISETP.GT.U32.AND P2, PT, R6, R3, PT ;  /* 0x000000030600720c */ /* 0x000fda0003f44070 */
[-C--:B------:R-:W-:Y:S01]  /*01c0*/  @!P2 IADD3 R3, PT, PT, R3, -R6.reuse, RZ ;  /* 0x800000060303a210 */ /* 0x080fe20007ffe0ff */
[----:B------:R-:W-:Y:S01]  /*01d0*/  @!P2 VIADD R8, R8, 0x1 ;  /* 0x000000010808a836 */ /* 0x000fe20000000000 */
[----:B------:R-:W-:Y:S02]  /*01e0*/  ISETP.NE.AND P2, PT, R9, RZ, PT ;  /* 0x000000ff0900720c */ /* 0x000fe40003f45270 */
[----:B------:R-:W-:Y:S02]  /*01f0*/  ISETP.GE.U32.AND P0, PT, R3, R6, PT ;  /* 0x000000060300720c */ /* 0x000fe40003f06070 */
[----:B------:R-:W2:Y:S01]  /*0200*/  LDC.64 R6, c[0x0][0x390] ;  /* 0x0000e400ff067b82 */ /* 0x000ea20000000a00 */
[----:B0-----:R-:W-:-:S07]  /*0210*/  IMAD.WIDE R4, R0, 0x4, R4 ;  /* 0x0000000400047825 */ /* 0x001fce00078e0204 */
[----:B------:R-:W0:Y:S01]  /*0220*/  LDC.64 R2, c[0x0][0x380] ;  /* 0x0000e000ff027b82 */ /* 0x000e220000000a00 */
[----:B-1----:R-:W3:Y:S02]  /*0230*/  LDG.E R5, desc[UR4][R4.64] ;  /* 0x0000000404057981 */ /* 0x002ee4000c1e1900 */
[----:B------:R-:W-:-:S05]  /*0240*/  @P0 IADD3 R8, PT, PT, R8, 0x1, RZ ;  /* 0x0000000108080810 */ /* 0x000fca0007ffe0ff */
[----:B------:R-:W-:Y:S01]  /*0250*/  @!P1 IMAD.MOV R8, RZ, RZ, -R8 ;  /* 0x000000ffff089224 */ /* 0x000fe200078e0a08 */
[----:B------:R-:W-:Y:S01]  /*0260*/  @!P2 LOP3.LUT R8, RZ, R9, RZ, 0x33, !PT ;  /* 0x00000009ff08a212 */ /* 0x000fe200078e33ff */
[----:B--2---:R-:W-:-:S06]  /*0270*/  IMAD.WIDE R6, R0, 0x4, R6 ;  /* 0x0000000400067825 */ /* 0x004fcc00078e0206 */
[----:B------:R-:W3:Y:S01]  /*0280*/  LDG.E R7, desc[UR4][R6.64] ;  /* 0x0000000406077981 */ /* 0x000ee2000c1e1900 */
[----:B0-----:R-:W-:Y:S02]  /*0290*/  IMAD.WIDE R2, R8, 0x4, R2 ;  /* 0x0000000408027825 */ /* 0x001fe400078e0202 */
[----:B------:R-:W0:Y:S04]  /*02a0*/  LDC.64 R8, c[0x0][0x3a0] ;  /* 0x0000e800ff087b82 */ /* 0x000e280000000a00 */
[----:B------:R-:W3:Y:S01]  /*02b0*/  LDG.E R2, desc[UR4][R2.64] ;  /* 0x0000000402027981 */ /* 0x000ee2000c1e1900 */
[----:B0-----:R-:W-:-:S04]  /*02c0*/  IMAD.WIDE R8, R0, 0x4, R8 ;  /* 0x0000000400087825 */ /* 0x001fc800078e0208 */
[----:B---3--:R-:W-:-:S05]  /*02d0*/  FFMA R11, R2, R5, R7 ;  /* 0x00000005020b7223 */ /* 0x008fca0000000007 */
[----:B------:R-:W-:Y:S01]  /*02e0*/  STG.E desc[UR4][R8.64], R11 ;  /* 0x0000000b08007986 */ /* 0x000fe2000c101904 */
[----:B------:R-:W-:Y:S05]  /*02f0*/  EXIT ;  /* 0x000000000000794d */ /* 0x000fea0003800000 */
.L_x_0:
[----:B------:R-:W-:-:S00]  /*0300*/  BRA `(.L_x_0) ;  /* 0xfffffffc00fc7947 */ /* 0x000fc0000383ffff */
[----:B------:R-:W-:-:S00]  /*0310*/  NOP ;  /* 0x0000000000007918 */ /* 0x000fc00000000000 */
        /* <DEDUP_REMOVED lines=14> */
.L_x_1:


//--------------------- .nv.shared.reserved.0     --------------------------
	.section	.nv.shared.reserved.0,"aw",@nobits
	.weak		__nv_reservedSMEM_offset_0_alias
	.size		__nv_reservedSMEM_offset_0_alias, 0, 64
	.other		__nv_reservedSMEM_offset_0_alias,@"STO_CUDA_RESERVED_SHARED STV_DEFAULT"
__nv_reservedSMEM_offset_0_alias:
	.zero		0
	.zero		64


//--------------------- .nv.constant0._Z10avpwKernelPKfS0_S0_iiPf --------------------------
	.section	.nv.constant0._Z10avpwKernelPKfS0_S0_iiPf,"a",@progbits
	.sectionflags	@""
	.align	4
.nv.constant0._Z10avpwKernelPKfS0_S0_iiPf:
	.zero		936


//--------------------- SYMBOLS --------------------------

	.type		.nv.reservedSmem.offset0,@object
	.size		.nv.reservedSmem.offset0,0x4
